//
// Generated by NVIDIA NVVM Compiler
//
// Compiler Build ID: CL-36424714
// Cuda compilation tools, release 13.0, V13.0.88
// Based on NVVM 20.0.0
//

.version 9.0
.target sm_100
.address_size 64

	// .globl	_Z15MatrixMulKernelPfS_S_i
// _ZZ15MatrixMulKernelPfS_S_iE8subTileM has been demoted
// _ZZ15MatrixMulKernelPfS_S_iE8subTileN has been demoted

.visible .entry _Z15MatrixMulKernelPfS_S_i(
	.param .u64 .ptr .align 1 _Z15MatrixMulKernelPfS_S_i_param_0,
	.param .u64 .ptr .align 1 _Z15MatrixMulKernelPfS_S_i_param_1,
	.param .u64 .ptr .align 1 _Z15MatrixMulKernelPfS_S_i_param_2,
	.param .u32 _Z15MatrixMulKernelPfS_S_i_param_3
)
{
	.reg .pred 	%p<3>;
	.reg .b32 	%r<36>;
	.reg .b32 	%f<159>;
	.reg .b64 	%rd<13>;
	// demoted variable
	.shared .align 4 .b8 _ZZ15MatrixMulKernelPfS_S_iE8subTileM[10000];
	// demoted variable
	.shared .align 4 .b8 _ZZ15MatrixMulKernelPfS_S_iE8subTileN[10000];
	ld.param.u64 	%rd3, [_Z15MatrixMulKernelPfS_S_i_param_0];
	ld.param.u64 	%rd4, [_Z15MatrixMulKernelPfS_S_i_param_1];
	ld.param.u64 	%rd5, [_Z15MatrixMulKernelPfS_S_i_param_2];
	ld.param.u32 	%r19, [_Z15MatrixMulKernelPfS_S_i_param_3];
	mov.u32 	%r20, %ctaid.x;
	mov.u32 	%r21, %ctaid.y;
	mov.u32 	%r1, %tid.x;
	mov.u32 	%r2, %tid.y;
	mad.lo.s32 	%r3, %r21, 50, %r2;
	mul.lo.s32 	%r4, %r20, 50;
	setp.lt.s32 	%p1, %r19, 50;
	mov.f32 	%f158, 0f00000000;
	@%p1 bra 	$L__BB0_3;
	mul.lo.s32 	%r22, %r2, 200;
	mov.u32 	%r23, _ZZ15MatrixMulKernelPfS_S_iE8subTileM;
	add.s32 	%r5, %r23, %r22;
	shl.b32 	%r24, %r1, 2;
	add.s32 	%r6, %r5, %r24;
	mov.u32 	%r25, _ZZ15MatrixMulKernelPfS_S_iE8subTileN;
	add.s32 	%r8, %r25, %r24;
	add.s32 	%r7, %r8, %r22;
	mul.hi.s32 	%r26, %r19, 1374389535;
	shr.u32 	%r27, %r26, 31;
	shr.s32 	%r28, %r26, 4;
	add.s32 	%r29, %r28, %r27;
	neg.s32 	%r35, %r29;
	mad.lo.s32 	%r34, %r19, %r3, %r1;
	mad.lo.s32 	%r30, %r2, %r19, %r1;
	add.s32 	%r33, %r30, %r4;
	mul.lo.s32 	%r12, %r19, 50;
	cvta.to.global.u64 	%rd1, %rd3;
	cvta.to.global.u64 	%rd2, %rd4;
	mov.f32 	%f158, 0f00000000;
$L__BB0_2:
	mul.wide.s32 	%rd6, %r34, 4;
	add.s64 	%rd7, %rd1, %rd6;
	ld.global.f32 	%f6, [%rd7];
	st.shared.f32 	[%r6], %f6;
	mul.wide.u32 	%rd8, %r33, 4;
	add.s64 	%rd9, %rd2, %rd8;
	ld.global.f32 	%f7, [%rd9];
	st.shared.f32 	[%r7], %f7;
	bar.sync 	0;
	ld.shared.f32 	%f8, [%r5];
	ld.shared.f32 	%f9, [%r8];
	fma.rn.f32 	%f10, %f8, %f9, %f158;
	ld.shared.f32 	%f11, [%r5+4];
	ld.shared.f32 	%f12, [%r8+200];
	fma.rn.f32 	%f13, %f11, %f12, %f10;
	ld.shared.f32 	%f14, [%r5+8];
	ld.shared.f32 	%f15, [%r8+400];
	fma.rn.f32 	%f16, %f14, %f15, %f13;
	ld.shared.f32 	%f17, [%r5+12];
	ld.shared.f32 	%f18, [%r8+600];
	fma.rn.f32 	%f19, %f17, %f18, %f16;
	ld.shared.f32 	%f20, [%r5+16];
	ld.shared.f32 	%f21, [%r8+800];
	fma.rn.f32 	%f22, %f20, %f21, %f19;
	ld.shared.f32 	%f23, [%r5+20];
	ld.shared.f32 	%f24, [%r8+1000];
	fma.rn.f32 	%f25, %f23, %f24, %f22;
	ld.shared.f32 	%f26, [%r5+24];
	ld.shared.f32 	%f27, [%r8+1200];
	fma.rn.f32 	%f28, %f26, %f27, %f25;
	ld.shared.f32 	%f29, [%r5+28];
	ld.shared.f32 	%f30, [%r8+1400];
	fma.rn.f32 	%f31, %f29, %f30, %f28;
	ld.shared.f32 	%f32, [%r5+32];
	ld.shared.f32 	%f33, [%r8+1600];
	fma.rn.f32 	%f34, %f32, %f33, %f31;
	ld.shared.f32 	%f35, [%r5+36];
	ld.shared.f32 	%f36, [%r8+1800];
	fma.rn.f32 	%f37, %f35, %f36, %f34;
	ld.shared.f32 	%f38, [%r5+40];
	ld.shared.f32 	%f39, [%r8+2000];
	fma.rn.f32 	%f40, %f38, %f39, %f37;
	ld.shared.f32 	%f41, [%r5+44];
	ld.shared.f32 	%f42, [%r8+2200];
	fma.rn.f32 	%f43, %f41, %f42, %f40;
	ld.shared.f32 	%f44, [%r5+48];
	ld.shared.f32 	%f45, [%r8+2400];
	fma.rn.f32 	%f46, %f44, %f45, %f43;
	ld.shared.f32 	%f47, [%r5+52];
	ld.shared.f32 	%f48, [%r8+2600];
	fma.rn.f32 	%f49, %f47, %f48, %f46;
	ld.shared.f32 	%f50, [%r5+56];
	ld.shared.f32 	%f51, [%r8+2800];
	fma.rn.f32 	%f52, %f50, %f51, %f49;
	ld.shared.f32 	%f53, [%r5+60];
	ld.shared.f32 	%f54, [%r8+3000];
	fma.rn.f32 	%f55, %f53, %f54, %f52;
	ld.shared.f32 	%f56, [%r5+64];
	ld.shared.f32 	%f57, [%r8+3200];
	fma.rn.f32 	%f58, %f56, %f57, %f55;
	ld.shared.f32 	%f59, [%r5+68];
	ld.shared.f32 	%f60, [%r8+3400];
	fma.rn.f32 	%f61, %f59, %f60, %f58;
	ld.shared.f32 	%f62, [%r5+72];
	ld.shared.f32 	%f63, [%r8+3600];
	fma.rn.f32 	%f64, %f62, %f63, %f61;
	ld.shared.f32 	%f65, [%r5+76];
	ld.shared.f32 	%f66, [%r8+3800];
	fma.rn.f32 	%f67, %f65, %f66, %f64;
	ld.shared.f32 	%f68, [%r5+80];
	ld.shared.f32 	%f69, [%r8+4000];
	fma.rn.f32 	%f70, %f68, %f69, %f67;
	ld.shared.f32 	%f71, [%r5+84];
	ld.shared.f32 	%f72, [%r8+4200];
	fma.rn.f32 	%f73, %f71, %f72, %f70;
	ld.shared.f32 	%f74, [%r5+88];
	ld.shared.f32 	%f75, [%r8+4400];
	fma.rn.f32 	%f76, %f74, %f75, %f73;
	ld.shared.f32 	%f77, [%r5+92];
	ld.shared.f32 	%f78, [%r8+4600];
	fma.rn.f32 	%f79, %f77, %f78, %f76;
	ld.shared.f32 	%f80, [%r5+96];
	ld.shared.f32 	%f81, [%r8+4800];
	fma.rn.f32 	%f82, %f80, %f81, %f79;
	ld.shared.f32 	%f83, [%r5+100];
	ld.shared.f32 	%f84, [%r8+5000];
	fma.rn.f32 	%f85, %f83, %f84, %f82;
	ld.shared.f32 	%f86, [%r5+104];
	ld.shared.f32 	%f87, [%r8+5200];
	fma.rn.f32 	%f88, %f86, %f87, %f85;
	ld.shared.f32 	%f89, [%r5+108];
	ld.shared.f32 	%f90, [%r8+5400];
	fma.rn.f32 	%f91, %f89, %f90, %f88;
	ld.shared.f32 	%f92, [%r5+112];
	ld.shared.f32 	%f93, [%r8+5600];
	fma.rn.f32 	%f94, %f92, %f93, %f91;
	ld.shared.f32 	%f95, [%r5+116];
	ld.shared.f32 	%f96, [%r8+5800];
	fma.rn.f32 	%f97, %f95, %f96, %f94;
	ld.shared.f32 	%f98, [%r5+120];
	ld.shared.f32 	%f99, [%r8+6000];
	fma.rn.f32 	%f100, %f98, %f99, %f97;
	ld.shared.f32 	%f101, [%r5+124];
	ld.shared.f32 	%f102, [%r8+6200];
	fma.rn.f32 	%f103, %f101, %f102, %f100;
	ld.shared.f32 	%f104, [%r5+128];
	ld.shared.f32 	%f105, [%r8+6400];
	fma.rn.f32 	%f106, %f104, %f105, %f103;
	ld.shared.f32 	%f107, [%r5+132];
	ld.shared.f32 	%f108, [%r8+6600];
	fma.rn.f32 	%f109, %f107, %f108, %f106;
	ld.shared.f32 	%f110, [%r5+136];
	ld.shared.f32 	%f111, [%r8+6800];
	fma.rn.f32 	%f112, %f110, %f111, %f109;
	ld.shared.f32 	%f113, [%r5+140];
	ld.shared.f32 	%f114, [%r8+7000];
	fma.rn.f32 	%f115, %f113, %f114, %f112;
	ld.shared.f32 	%f116, [%r5+144];
	ld.shared.f32 	%f117, [%r8+7200];
	fma.rn.f32 	%f118, %f116, %f117, %f115;
	ld.shared.f32 	%f119, [%r5+148];
	ld.shared.f32 	%f120, [%r8+7400];
	fma.rn.f32 	%f121, %f119, %f120, %f118;
	ld.shared.f32 	%f122, [%r5+152];
	ld.shared.f32 	%f123, [%r8+7600];
	fma.rn.f32 	%f124, %f122, %f123, %f121;
	ld.shared.f32 	%f125, [%r5+156];
	ld.shared.f32 	%f126, [%r8+7800];
	fma.rn.f32 	%f127, %f125, %f126, %f124;
	ld.shared.f32 	%f128, [%r5+160];
	ld.shared.f32 	%f129, [%r8+8000];
	fma.rn.f32 	%f130, %f128, %f129, %f127;
	ld.shared.f32 	%f131, [%r5+164];
	ld.shared.f32 	%f132, [%r8+8200];
	fma.rn.f32 	%f133, %f131, %f132, %f130;
	ld.shared.f32 	%f134, [%r5+168];
	ld.shared.f32 	%f135, [%r8+8400];
	fma.rn.f32 	%f136, %f134, %f135, %f133;
	ld.shared.f32 	%f137, [%r5+172];
	ld.shared.f32 	%f138, [%r8+8600];
	fma.rn.f32 	%f139, %f137, %f138, %f136;
	ld.shared.f32 	%f140, [%r5+176];
	ld.shared.f32 	%f141, [%r8+8800];
	fma.rn.f32 	%f142, %f140, %f141, %f139;
	ld.shared.f32 	%f143, [%r5+180];
	ld.shared.f32 	%f144, [%r8+9000];
	fma.rn.f32 	%f145, %f143, %f144, %f142;
	ld.shared.f32 	%f146, [%r5+184];
	ld.shared.f32 	%f147, [%r8+9200];
	fma.rn.f32 	%f148, %f146, %f147, %f145;
	ld.shared.f32 	%f149, [%r5+188];
	ld.shared.f32 	%f150, [%r8+9400];
	fma.rn.f32 	%f151, %f149, %f150, %f148;
	ld.shared.f32 	%f152, [%r5+192];
	ld.shared.f32 	%f153, [%r8+9600];
	fma.rn.f32 	%f154, %f152, %f153, %f151;
	ld.shared.f32 	%f155, [%r5+196];
	ld.shared.f32 	%f156, [%r8+9800];
	fma.rn.f32 	%f158, %f155, %f156, %f154;
	bar.sync 	0;
	add.s32 	%r35, %r35, 1;
	setp.ne.s32 	%p2, %r35, 0;
	add.s32 	%r34, %r34, 50;
	add.s32 	%r33, %r33, %r12;
	@%p2 bra 	$L__BB0_2;
$L__BB0_3:
	cvta.to.global.u64 	%rd10, %rd5;
	add.s32 	%r31, %r4, %r1;
	mad.lo.s32 	%r32, %r19, %r3, %r31;
	mul.wide.s32 	%rd11, %r32, 4;
	add.s64 	%rd12, %rd10, %rd11;
	st.global.f32 	[%rd12], %f158;
	ret;

}


// ===== COMPILED SASS (sm_100) =====

	.target	sm_100

	.elftype	@"ET_EXEC"


//--------------------- .note.nv.tkinfo           --------------------------
	.section	.note.nv.tkinfo,"",@"SHT_NOTE"
	.sectionflags	@"SHF_NOTE_NV_TKINFO"
	.tkinfo
        /*0018*/ 	.word	0x00000002
        /*0030*/ 	.string	""
        /*0030*/ 	.string	"ptxas"
        /*0030*/ 	.string	"Cuda compilation tools, release 13.0, V13.0.88"
        /*0030*/ 	.string	"Build cuda_13.0.r13.0/compiler.36424714_0"
        /*0030*/ 	.string	"-arch sm_100 -m 64 "



//--------------------- .note.nv.cuinfo           --------------------------
	.section	.note.nv.cuinfo,"",@"SHT_NOTE"
	.sectionflags	@"SHF_NOTE_NV_CUINFO"
        /*0018*/ 	.short	0x0002
        /*001a*/ 	.short	0x0064
        /*001c*/ 	.short	0x0082
	.zero		2


//--------------------- .nv.info                  --------------------------
	.section	.nv.info,"",@"SHT_CUDA_INFO"
	.align	4


	//----- nvinfo : EIATTR_REGCOUNT
	.align		4
        /*0000*/ 	.byte	0x04, 0x2f
        /*0002*/ 	.short	(.L_1 - .L_0)
	.align		4
.L_0:
        /*0004*/ 	.word	index@(_Z15MatrixMulKernelPfS_S_i)
        /*0008*/ 	.word	0x00000020


	//----- nvinfo : EIATTR_FRAME_SIZE
	.align		4
.L_1:
        /*000c*/ 	.byte	0x04, 0x11
        /*000e*/ 	.short	(.L_3 - .L_2)
	.align		4
.L_2:
        /*0010*/ 	.word	index@(_Z15MatrixMulKernelPfS_S_i)
        /*0014*/ 	.word	0x00000000


	//----- nvinfo : EIATTR_MIN_STACK_SIZE
	.align		4
.L_3:
        /*0018*/ 	.byte	0x04, 0x12
        /*001a*/ 	.short	(.L_5 - .L_4)
	.align		4
.L_4:
        /*001c*/ 	.word	index@(_Z15MatrixMulKernelPfS_S_i)
        /*0020*/ 	.word	0x00000000
.L_5:


//--------------------- .nv.compat                --------------------------
	.section	.nv.compat,"",@"SHT_CUDA_COMPAT_INFO"
	.align	4
        /*0000*/ 	.byte	0x02, 0x09, 0x00, 0x00, 0x02, 0x02, 0x01, 0x00, 0x02, 0x05, 0x05, 0x00, 0x03, 0x07, 0x01, 0x01
        /*0010*/ 	.byte	0x02, 0x03, 0x00, 0x00, 0x02, 0x06, 0x01, 0x00, 0x04, 0x0b, 0x08, 0x00, 0x09, 0x00, 0x00, 0x00
        /*0020*/ 	.byte	0x00, 0x00, 0x00, 0x00


//--------------------- .nv.info._Z15MatrixMulKernelPfS_S_i --------------------------
	.section	.nv.info._Z15MatrixMulKernelPfS_S_i,"",@"SHT_CUDA_INFO"
	.sectionflags	@""
	.align	4


	//----- nvinfo : EIATTR_CUDA_API_VERSION
	.align		4
        /*0000*/ 	.byte	0x04, 0x37
        /*0002*/ 	.short	(.L_7 - .L_6)
.L_6:
        /*0004*/ 	.word	0x00000082


	//----- nvinfo : EIATTR_KPARAM_INFO
	.align		4
.L_7:
        /*0008*/ 	.byte	0x04, 0x17
        /*000a*/ 	.short	(.L_9 - .L_8)
.L_8:
        /*000c*/ 	.word	0x00000000
        /*0010*/ 	.short	0x0003
        /*0012*/ 	.short	0x0018
        /*0014*/ 	.byte	0x00, 0xf0, 0x11, 0x00


	//----- nvinfo : EIATTR_KPARAM_INFO
	.align		4
.L_9:
        /*0018*/ 	.byte	0x04, 0x17
        /*001a*/ 	.short	(.L_11 - .L_10)
.L_10:
        /*001c*/ 	.word	0x00000000
        /*0020*/ 	.short	0x0002
        /*0022*/ 	.short	0x0010
        /*0024*/ 	.byte	0x00, 0xf5, 0x21, 0x00


	//----- nvinfo : EIATTR_KPARAM_INFO
	.align		4
.L_11:
        /*0028*/ 	.byte	0x04, 0x17
        /*002a*/ 	.short	(.L_13 - .L_12)
.L_12:
        /*002c*/ 	.word	0x00000000
        /*0030*/ 	.short	0x0001
        /*0032*/ 	.short	0x0008
        /*0034*/ 	.byte	0x00, 0xf5, 0x21, 0x00


	//----- nvinfo : EIATTR_KPARAM_INFO
	.align		4
.L_13:
        /*0038*/ 	.byte	0x04, 0x17
        /*003a*/ 	.short	(.L_15 - .L_14)
.L_14:
        /*003c*/ 	.word	0x00000000
        /*0040*/ 	.short	0x0000
        /*0042*/ 	.short	0x0000
        /*0044*/ 	.byte	0x00, 0xf5, 0x21, 0x00


	//----- nvinfo : EIATTR_SPARSE_MMA_MASK
	.align		4
.L_15:
        /*0048*/ 	.byte	0x03, 0x50
        /*004a*/ 	.short	0x0000


	//----- nvinfo : EIATTR_MAXREG_COUNT
	.align		4
        /*004c*/ 	.byte	0x03, 0x1b
        /*004e*/ 	.short	0x00ff


	//----- nvinfo : EIATTR_NUM_BARRIERS
	.align		4
        /*0050*/ 	.byte	0x02, 0x4c
        /*0052*/ 	.byte	0x01
	.zero		1


	//----- nvinfo : EIATTR_MERCURY_ISA_VERSION
	.align		4
        /*0054*/ 	.byte	0x03, 0x5f
        /*0056*/ 	.short	0x0101


	//----- nvinfo : EIATTR_VRC_CTA_INIT_COUNT
	.align		4
        /*0058*/ 	.byte	0x02, 0x4a
	.zero		1
	.zero		1


	//----- nvinfo : EIATTR_EXIT_INSTR_OFFSETS
	.align		4
        /*005c*/ 	.byte	0x04, 0x1c
        /*005e*/ 	.short	(.L_17 - .L_16)


	//   ....[0]....
.L_16:
        /*0060*/ 	.word	0x00000ad0


	//----- nvinfo : EIATTR_CBANK_PARAM_SIZE
	.align		4
.L_17:
        /*0064*/ 	.byte	0x03, 0x19
        /*0066*/ 	.short	0x001c


	//----- nvinfo : EIATTR_PARAM_CBANK
	.align		4
        /*0068*/ 	.byte	0x04, 0x0a
        /*006a*/ 	.short	(.L_19 - .L_18)
	.align		4
.L_18:
        /*006c*/ 	.word	index@(.nv.constant0._Z15MatrixMulKernelPfS_S_i)
        /*0070*/ 	.short	0x0380
        /*0072*/ 	.short	0x001c


	//----- nvinfo : EIATTR_SW_WAR
	.align		4
.L_19:
        /*0074*/ 	.byte	0x04, 0x36
        /*0076*/ 	.short	(.L_21 - .L_20)
.L_20:
        /*0078*/ 	.word	0x00000008
.L_21:


//--------------------- .nv.callgraph             --------------------------
	.section	.nv.callgraph,"",@"SHT_CUDA_CALLGRAPH"
	.align	4
	.sectionentsize	8
	.align		4
        /*0000*/ 	.word	0x00000000
	.align		4
        /*0004*/ 	.word	0xffffffff
	.align		4
        /*0008*/ 	.word	0x00000000
	.align		4
        /*000c*/ 	.word	0xfffffffe
	.align		4
        /*0010*/ 	.word	0x00000000
	.align		4
        /*0014*/ 	.word	0xfffffffd
	.align		4
        /*0018*/ 	.word	0x00000000
	.align		4
        /*001c*/ 	.word	0xfffffffc


//--------------------- .text._Z15MatrixMulKernelPfS_S_i --------------------------
	.section	.text._Z15MatrixMulKernelPfS_S_i,"ax",@progbits
	.align	128
        .global         _Z15MatrixMulKernelPfS_S_i
        .type           _Z15MatrixMulKernelPfS_S_i,@function
        .size           _Z15MatrixMulKernelPfS_S_i,(.L_x_3 - _Z15MatrixMulKernelPfS_S_i)
        .other          _Z15MatrixMulKernelPfS_S_i,@"STO_CUDA_ENTRY STV_DEFAULT"
_Z15MatrixMulKernelPfS_S_i:
.text._Z15MatrixMulKernelPfS_S_i:
[----:B------:R-:W-:Y:S01]  /*0000*/  LDC R1, c[0x0][0x37c] ;  /* 0x0000df00ff017b82 */ /* 0x000fe20000000800 */
[----:B------:R-:W0:Y:S07]  /*0010*/  S2R R15, SR_CTAID.Y ;  /* 0x00000000000f7919 */ /* 0x000e2e0000002600 */
[----:B------:R-:W1:Y:S01]  /*0020*/  LDC R0, c[0x0][0x398] ;  /* 0x0000e600ff007b82 */ /* 0x000e620000000800 */
[----:B------:R-:W2:Y:S01]  /*0030*/  LDCU.64 UR4, c[0x0][0x358] ;  /* 0x00006b00ff0477ac */ /* 0x000ea20008000a00 */
[----:B------:R-:W-:Y:S01]  /*0040*/  HFMA2 R23, -RZ, RZ, 0, 0 ;  /* 0x00000000ff177431 */ /* 0x000fe200000001ff */
[----:B------:R-:W0:Y:S01]  /*0050*/  S2R R14, SR_TID.Y ;  /* 0x00000000000e7919 */ /* 0x000e220000002200 */
[----:B------:R-:W3:Y:S04]  /*0060*/  S2R R16, SR_CTAID.X ;  /* 0x0000000000107919 */ /* 0x000ee80000002500 */
[----:B------:R-:W4:Y:S01]  /*0070*/  LDC.64 R6, c[0x0][0x390] ;  /* 0x0000e400ff067b82 */ /* 0x000f220000000a00 */
[----:B------:R-:W3:Y:S01]  /*0080*/  S2R R9, SR_TID.X ;  /* 0x0000000000097919 */ /* 0x000ee20000002100 */
[----:B-1----:R-:W-:Y:S01]  /*0090*/  ISETP.GE.AND P0, PT, R0, 0x32, PT ;  /* 0x000000320000780c */ /* 0x002fe20003f06270 */
[----:B0-----:R-:W-:-:S02]  /*00a0*/  IMAD R15, R15, 0x32, R14 ;  /* 0x000000320f0f7824 */ /* 0x001fc400078e020e */
[----:B---3--:R-:W-:-:S04]  /*00b0*/  IMAD R2, R16, 0x32, R9 ;  /* 0x0000003210027824 */ /* 0x008fc800078e0209 */
[----:B------:R-:W-:-:S04]  /*00c0*/  IMAD R3, R15, R0, R2 ;  /* 0x000000000f037224 */ /* 0x000fc800078e0202 */
[----:B----4-:R-:W-:Y:S02]  /*00d0*/  IMAD.WIDE R6, R3, 0x4, R6 ;  /* 0x0000000403067825 */ /* 0x010fe400078e0206 */
[----:B--2---:R-:W-:Y:S05]  /*00e0*/  @!P0 BRA `(.L_x_0) ;  /* 0x0000000800748947 */ /* 0x004fea0003800000 */
[----:B------:R-:W0:Y:S01]  /*00f0*/  S2R R17, SR_CgaCtaId ;  /* 0x0000000000117919 */ /* 0x000e220000008800 */
[----:B------:R-:W1:Y:S01]  /*0100*/  LDC.64 R4, c[0x0][0x380] ;  /* 0x0000e000ff047b82 */ /* 0x000e620000000a00 */
[----:B------:R-:W-:Y:S01]  /*0110*/  MOV R8, 0x400 ;  /* 0x0000040000087802 */ /* 0x000fe20000000f00 */
[----:B------:R-:W-:Y:S01]  /*0120*/  IMAD.HI R12, R0, 0x51eb851f, RZ ;  /* 0x51eb851f000c7827 */ /* 0x000fe200078e02ff */
[----:B------:R-:W-:Y:S02]  /*0130*/  MOV R23, RZ ;  /* 0x000000ff00177202 */ /* 0x000fe40000000f00 */
[----:B------:R-:W-:Y:S01]  /*0140*/  IADD3 R10, PT, PT, R8, 0x2710, RZ ;  /* 0x00002710080a7810 */ /* 0x000fe20007ffe0ff */
[-CC-:B------:R-:W-:Y:S01]  /*0150*/  IMAD R19, R14, R0.reuse, R9.reuse ;  /* 0x000000000e137224 */ /* 0x180fe200078e0209 */
[----:B------:R-:W-:Y:S01]  /*0160*/  SHF.R.U32.HI R13, RZ, 0x1f, R12 ;  /* 0x0000001fff0d7819 */ /* 0x000fe2000001160c */
[----:B------:R-:W2:Y:S01]  /*0170*/  LDC.64 R2, c[0x0][0x388] ;  /* 0x0000e200ff027b82 */ /* 0x000ea20000000a00 */
[----:B------:R-:W-:-:S02]  /*0180*/  IMAD R15, R15, R0, R9 ;  /* 0x000000000f0f7224 */ /* 0x000fc400078e0209 */
[----:B------:R-:W-:Y:S01]  /*0190*/  IMAD R19, R16, 0x32, R19 ;  /* 0x0000003210137824 */ /* 0x000fe200078e0213 */
[----:B------:R-:W-:-:S04]  /*01a0*/  LEA.HI.SX32 R13, R12, R13, 0x1c ;  /* 0x0000000d0c0d7211 */ /* 0x000fc800078fe2ff */
[----:B------:R-:W-:Y:S02]  /*01b0*/  IADD3 R18, PT, PT, -R13, RZ, RZ ;  /* 0x000000ff0d127210 */ /* 0x000fe40007ffe1ff */
[C---:B0-----:R-:W-:Y:S02]  /*01c0*/  LEA R11, R17.reuse, R8, 0x18 ;  /* 0x00000008110b7211 */ /* 0x041fe400078ec0ff */
[----:B------:R-:W-:-:S03]  /*01d0*/  LEA R10, R17, R10, 0x18 ;  /* 0x0000000a110a7211 */ /* 0x000fc600078ec0ff */
[----:B------:R-:W-:Y:S01]  /*01e0*/  IMAD R16, R14, 0xc8, R11 ;  /* 0x000000c80e107824 */ /* 0x000fe200078e020b */
[----:B------:R-:W-:-:S04]  /*01f0*/  LEA R17, R9, R10, 0x2 ;  /* 0x0000000a09117211 */ /* 0x000fc800078e10ff */
[----:B------:R-:W-:Y:S01]  /*0200*/  LEA R20, R9, R16, 0x2 ;  /* 0x0000001009147211 */ /* 0x000fe200078e10ff */
[----:B------:R-:W-:-:S07]  /*0210*/  IMAD R14, R14, 0xc8, R17 ;  /* 0x000000c80e0e7824 */ /* 0x000fce00078e0211 */
.L_x_1:
[----:B-1----:R-:W-:-:S04]  /*0220*/  IMAD.WIDE R28, R15, 0x4, R4 ;  /* 0x000000040f1c7825 */ /* 0x002fc800078e0204 */
[----:B--2---:R-:W-:Y:S02]  /*0230*/  IMAD.WIDE.U32 R10, R19, 0x4, R2 ;  /* 0x00000004130a7825 */ /* 0x004fe400078e0002 */
[----:B------:R-:W2:Y:S04]  /*0240*/  LDG.E R29, desc[UR4][R28.64] ;  /* 0x000000041c1d7981 */ /* 0x000ea8000c1e1900 */
[----:B------:R-:W3:Y:S01]  /*0250*/  LDG.E R27, desc[UR4][R10.64] ;  /* 0x000000040a1b7981 */ /* 0x000ee2000c1e1900 */
[----:B------:R-:W-:Y:S01]  /*0260*/  IADD3 R18, PT, PT, R18, 0x1, RZ ;  /* 0x0000000112127810 */ /* 0x000fe20007ffe0ff */
[----:B------:R-:W-:Y:S01]  /*0270*/  IMAD R19, R0, 0x32, R19 ;  /* 0x0000003200137824 */ /* 0x000fe200078e0213 */
[----:B------:R-:W-:Y:S02]  /*0280*/  IADD3 R15, PT, PT, R15, 0x32, RZ ;  /* 0x000000320f0f7810 */ /* 0x000fe40007ffe0ff */
[----:B------:R-:W-:Y:S01]  /*0290*/  ISETP.NE.AND P0, PT, R18, RZ, PT ;  /* 0x000000ff1200720c */ /* 0x000fe20003f05270 */
[----:B--2---:R-:W-:Y:S04]  /*02a0*/  STS [R20], R29 ;  /* 0x0000001d14007388 */ /* 0x004fe80000000800 */
[----:B---3--:R-:W-:Y:S01]  /*02b0*/  STS [R14], R27 ;  /* 0x0000001b0e007388 */ /* 0x008fe20000000800 */
[----:B------:R-:W-:Y:S06]  /*02c0*/  BAR.SYNC.DEFER_BLOCKING 0x0 ;  /* 0x0000000000007b1d */ /* 0x000fec0000010000 */
[----:B------:R-:W-:Y:S04]  /*02d0*/  LDS R22, [R17] ;  /* 0x0000000011167984 */ /* 0x000fe80000000800 */
[----:B------:R-:W0:Y:S04]  /*02e0*/  LDS.64 R8, [R16] ;  /* 0x0000000010087984 */ /* 0x000e280000000a00 */
[----:B------:R-:W1:Y:S04]  /*02f0*/  LDS R24, [R17+0xc8] ;  /* 0x0000c80011187984 */ /* 0x000e680000000800 */
[----:B------:R-:W-:Y:S04]  /*0300*/  LDS R25, [R17+0x190] ;  /* 0x0001900011197984 */ /* 0x000fe80000000800 */
[----:B------:R-:W2:Y:S04]  /*0310*/  LDS.64 R12, [R16+0x8] ;  /* 0x00000800100c7984 */ /* 0x000ea80000000a00 */
[----:B------:R-:W3:Y:S04]  /*0320*/  LDS R26, [R17+0x258] ;  /* 0x00025800111a7984 */ /* 0x000ee80000000800 */
[----:B------:R-:W-:Y:S04]  /*0330*/  LDS R21, [R17+0x320] ;  /* 0x0003200011157984 */ /* 0x000fe80000000800 */
[----:B------:R-:W4:Y:S01]  /*0340*/  LDS.64 R10, [R16+0x10] ;  /* 0x00001000100a7984 */ /* 0x000f220000000a00 */
[----:B0-----:R-:W-:-:S03]  /*0350*/  FFMA R8, R8, R22, R23 ;  /* 0x0000001608087223 */ /* 0x001fc60000000017 */
[----:B------:R-:W0:Y:S01]  /*0360*/  LDS R22, [R17+0x3e8] ;  /* 0x0003e80011167984 */ /* 0x000e220000000800 */
[----:B-1----:R-:W-:-:S03]  /*0370*/  FFMA R27, R24, R9, R8 ;  /* 0x00000009181b7223 */ /* 0x002fc60000000008 */
[----:B------:R-:W-:Y:S04]  /*0380*/  LDS R23, [R17+0x4b0] ;  /* 0x0004b00011177984 */ /* 0x000fe80000000800 */
[----:B------:R-:W1:Y:S01]  /*0390*/  LDS.64 R8, [R16+0x18] ;  /* 0x0000180010087984 */ /* 0x000e620000000a00 */
[----:B--2---:R-:W-:-:S03]  /*03a0*/  FFMA R25, R12, R25, R27 ;  /* 0x000000190c197223 */ /* 0x004fc6000000001b */
[----:B------:R-:W2:Y:S01]  /*03b0*/  LDS R24, [R17+0x578] ;  /* 0x0005780011187984 */ /* 0x000ea20000000800 */
[----:B---3--:R-:W-:-:S03]  /*03c0*/  FFMA R27, R26, R13, R25 ;  /* 0x0000000d1a1b7223 */ /* 0x008fc60000000019 */
[----:B------:R-:W-:Y:S04]  /*03d0*/  LDS R25, [R17+0x640] ;  /* 0x0006400011197984 */ /* 0x000fe80000000800 */
[----:B------:R-:W3:Y:S01]  /*03e0*/  LDS.64 R12, [R16+0x20] ;  /* 0x00002000100c7984 */ /* 0x000ee20000000a00 */
[----:B----4-:R-:W-:-:S03]  /*03f0*/  FFMA R21, R10, R21, R27 ;  /* 0x000000150a157223 */ /* 0x010fc6000000001b */
[----:B------:R-:W4:Y:S01]  /*0400*/  LDS R26, [R17+0x708] ;  /* 0x00070800111a7984 */ /* 0x000f220000000800 */
[----:B0-----:R-:W-:-:S03]  /*0410*/  FFMA R27, R22, R11, R21 ;  /* 0x0000000b161b7223 */ /* 0x001fc60000000015 */
[----:B------:R-:W-:Y:S04]  /*0420*/  LDS R21, [R17+0x7d0] ;  /* 0x0007d00011157984 */ /* 0x000fe80000000800 */
[----:B------:R-:W0:Y:S01]  /*0430*/  LDS.64 R10, [R16+0x28] ;  /* 0x00002800100a7984 */ /* 0x000e220000000a00 */
[----:B-1----:R-:W-:-:S03]  /*0440*/  FFMA R23, R8, R23, R27 ;  /* 0x0000001708177223 */ /* 0x002fc6000000001b */
[----:B------:R-:W1:Y:S01]  /*0450*/  LDS R22, [R17+0x898] ;  /* 0x0008980011167984 */ /* 0x000e620000000800 */
[----:B--2---:R-:W-:-:S03]  /*0460*/  FFMA R27, R24, R9, R23 ;  /* 0x00000009181b7223 */ /* 0x004fc60000000017 */
[----:B------:R-:W-:Y:S04]  /*0470*/  LDS R23, [R17+0x960] ;  /* 0x0009600011177984 */ /* 0x000fe80000000800 */
[----:B------:R-:W2:Y:S01]  /*0480*/  LDS.64 R8, [R16+0x30] ;  /* 0x0000300010087984 */ /* 0x000ea20000000a00 */
[----:B---3--:R-:W-:-:S03]  /*0490*/  FFMA R25, R12, R25, R27 ;  /* 0x000000190c197223 */ /* 0x008fc6000000001b */
[----:B------:R-:W3:Y:S01]  /*04a0*/  LDS R24, [R17+0xa28] ;  /* 0x000a280011187984 */ /* 0x000ee20000000800 */
[----:B----4-:R-:W-:-:S03]  /*04b0*/  FFMA R27, R26, R13, R25 ;  /* 0x0000000d1a1b7223 */ /* 0x010fc60000000019 */
[----:B------:R-:W-:Y:S04]  /*04c0*/  LDS R25, [R17+0xaf0] ;  /* 0x000af00011197984 */ /* 0x000fe80000000800 */
[----:B------:R-:W4:Y:S04]  /*04d0*/  LDS.64 R12, [R16+0x38] ;  /* 0x00003800100c7984 */ /* 0x000f280000000a00 */
[----:B------:R-:W5:Y:S01]  /*04e0*/  LDS R26, [R17+0xbb8] ;  /* 0x000bb800111a7984 */ /* 0x000f620000000800 */
[----:B0-----:R-:W-:-:S04]  /*04f0*/  FFMA R21, R10, R21, R27 ;  /* 0x000000150a157223 */ /* 0x001fc8000000001b */
[----:B-1----:R-:W-:Y:S02]  /*0500*/  FFMA R27, R22, R11, R21 ;  /* 0x0000000b161b7223 */ /* 0x002fe40000000015 */
[----:B------:R-:W-:Y:S04]  /*0510*/  LDS R21, [R17+0xc80] ;  /* 0x000c800011157984 */ /* 0x000fe80000000800 */
[----:B------:R-:W0:Y:S01]  /*0520*/  LDS.64 R10, [R16+0x40] ;  /* 0x00004000100a7984 */ /* 0x000e220000000a00 */
[----:B--2---:R-:W-:-:S03]  /*0530*/  FFMA R23, R8, R23, R27 ;  /* 0x0000001708177223 */ /* 0x004fc6000000001b */
[----:B------:R-:W1:Y:S01]  /*0540*/  LDS R22, [R17+0xd48] ;  /* 0x000d480011167984 */ /* 0x000e620000000800 */
[----:B---3--:R-:W-:-:S03]  /*0550*/  FFMA R27, R24, R9, R23 ;  /* 0x00000009181b7223 */ /* 0x008fc60000000017 */
[----:B------:R-:W-:Y:S04]  /*0560*/  LDS R23, [R17+0xe10] ;  /* 0x000e100011177984 */ /* 0x000fe80000000800 */
[----:B------:R-:W2:Y:S01]  /*0570*/  LDS.64 R8, [R16+0x48] ;  /* 0x0000480010087984 */ /* 0x000ea20000000a00 */
[----:B----4-:R-:W-:-:S03]  /*0580*/  FFMA R25, R12, R25, R27 ;  /* 0x000000190c197223 */ /* 0x010fc6000000001b */
[----:B------:R-:W3:Y:S01]  /*0590*/  LDS R24, [R17+0xed8] ;  /* 0x000ed80011187984 */ /* 0x000ee20000000800 */
[----:B-----5:R-:W-:-:S03]  /*05a0*/  FFMA R27, R26, R13, R25 ;  /* 0x0000000d1a1b7223 */ /* 0x020fc60000000019 */
        /* <DEDUP_REMOVED lines=48> */
[----:B0-----:R-:W-:-:S03]  /*08b0*/  FFMA R21, R10, R21, R25 ;  /* 0x000000150a157223 */ /* 0x001fc60000000019 */
[----:B------:R-:W-:Y:S01]  /*08c0*/  LDS R25, [R17+0x20d0] ;  /* 0x0020d00011197984 */ /* 0x000fe20000000800 */
[----:B-1----:R-:W-:-:S03]  /*08d0*/  FFMA R11, R22, R11, R21 ;  /* 0x0000000b160b7223 */ /* 0x002fc60000000015 */
[----:B------:R-:W-:Y:S04]  /*08e0*/  LDS R21, [R17+0x1f40] ;  /* 0x001f400011157984 */ /* 0x000fe80000000800 */
[----:B------:R-:W-:Y:S01]  /*08f0*/  LDS R22, [R17+0x2008] ;  /* 0x0020080011167984 */ /* 0x000fe20000000800 */
[----:B--2---:R-:W-:-:S03]  /*0900*/  FFMA R27, R8, R27, R11 ;  /* 0x0000001b081b7223 */ /* 0x004fc6000000000b */
[----:B------:R-:W0:Y:S01]  /*0910*/  LDS.64 R10, [R16+0xa0] ;  /* 0x0000a000100a7984 */ /* 0x000e220000000a00 */
[----:B---3--:R-:W-:-:S03]  /*0920*/  FFMA R27, R24, R9, R27 ;  /* 0x00000009181b7223 */ /* 0x008fc6000000001b */
[----:B------:R-:W1:Y:S04]  /*0930*/  LDS.64 R8, [R16+0xa8] ;  /* 0x0000a80010087984 */ /* 0x000e680000000a00 */
[----:B------:R-:W2:Y:S01]  /*0940*/  LDS R24, [R17+0x2198] ;  /* 0x0021980011187984 */ /* 0x000ea20000000800 */
[----:B----4-:R-:W-:-:S04]  /*0950*/  FFMA R23, R12, R23, R27 ;  /* 0x000000170c177223 */ /* 0x010fc8000000001b */
[----:B-----5:R-:W-:Y:S02]  /*0960*/  FFMA R27, R26, R13, R23 ;  /* 0x0000000d1a1b7223 */ /* 0x020fe40000000017 */
[----:B------:R-:W-:Y:S04]  /*0970*/  LDS R23, [R17+0x2260] ;  /* 0x0022600011177984 */ /* 0x000fe80000000800 */
[----:B------:R-:W3:Y:S04]  /*0980*/  LDS.64 R12, [R16+0xb0] ;  /* 0x0000b000100c7984 */ /* 0x000ee80000000a00 */
[----:B------:R-:W-:Y:S01]  /*0990*/  LDS R26, [R17+0x24b8] ;  /* 0x0024b800111a7984 */ /* 0x000fe20000000800 */
[----:B0-----:R-:W-:-:S04]  /*09a0*/  FFMA R21, R10, R21, R27 ;  /* 0x000000150a157223 */ /* 0x001fc8000000001b */
[----:B------:R-:W-:Y:S02]  /*09b0*/  FFMA R11, R22, R11, R21 ;  /* 0x0000000b160b7223 */ /* 0x000fe40000000015 */
[----:B------:R-:W0:Y:S02]  /*09c0*/  LDS R22, [R17+0x2328] ;  /* 0x0023280011167984 */ /* 0x000e240000000800 */
[----:B-1----:R-:W-:Y:S02]  /*09d0*/  FFMA R25, R8, R25, R11 ;  /* 0x0000001908197223 */ /* 0x002fe4000000000b */
[----:B------:R-:W-:Y:S02]  /*09e0*/  LDS R21, [R17+0x23f0] ;  /* 0x0023f00011157984 */ /* 0x000fe40000000800 */
[----:B--2---:R-:W-:Y:S02]  /*09f0*/  FFMA R27, R24, R9, R25 ;  /* 0x00000009181b7223 */ /* 0x004fe40000000019 */
[----:B------:R-:W1:Y:S04]  /*0a00*/  LDS.64 R10, [R16+0xb8] ;  /* 0x0000b800100a7984 */ /* 0x000e680000000a00 */
[----:B------:R-:W-:Y:S01]  /*0a10*/  LDS R25, [R17+0x2580] ;  /* 0x0025800011197984 */ /* 0x000fe20000000800 */
[----:B---3--:R-:W-:-:S03]  /*0a20*/  FFMA R23, R12, R23, R27 ;  /* 0x000000170c177223 */ /* 0x008fc6000000001b */
[----:B------:R-:W2:Y:S04]  /*0a30*/  LDS.64 R8, [R16+0xc0] ;  /* 0x0000c00010087984 */ /* 0x000ea80000000a00 */
[----:B------:R-:W3:Y:S01]  /*0a40*/  LDS R27, [R17+0x2648] ;  /* 0x00264800111b7984 */ /* 0x000ee20000000800 */
[----:B0-----:R-:W-:-:S04]  /*0a50*/  FFMA R13, R22, R13, R23 ;  /* 0x0000000d160d7223 */ /* 0x001fc80000000017 */
[----:B-1----:R-:W-:-:S04]  /*0a60*/  FFMA R13, R10, R21, R13 ;  /* 0x000000150a0d7223 */ /* 0x002fc8000000000d */
[----:B------:R-:W-:-:S04]  /*0a70*/  FFMA R11, R26, R11, R13 ;  /* 0x0000000b1a0b7223 */ /* 0x000fc8000000000d */
[----:B--2---:R-:W-:-:S04]  /*0a80*/  FFMA R8, R8, R25, R11 ;  /* 0x0000001908087223 */ /* 0x004fc8000000000b */
[----:B---3--:R-:W-:Y:S01]  /*0a90*/  FFMA R23, R27, R9, R8 ;  /* 0x000000091b177223 */ /* 0x008fe20000000008 */
[----:B------:R-:W-:Y:S06]  /*0aa0*/  BAR.SYNC.DEFER_BLOCKING 0x0 ;  /* 0x0000000000007b1d */ /* 0x000fec0000010000 */
[----:B------:R-:W-:Y:S05]  /*0ab0*/  @P0 BRA `(.L_x_1) ;  /* 0xfffffff400d80947 */ /* 0x000fea000383ffff */
.L_x_0:
[----:B------:R-:W-:Y:S01]  /*0ac0*/  STG.E desc[UR4][R6.64], R23 ;  /* 0x0000001706007986 */ /* 0x000fe2000c101904 */
[----:B------:R-:W-:Y:S05]  /*0ad0*/  EXIT ;  /* 0x000000000000794d */ /* 0x000fea0003800000 */
.L_x_2:
[----:B------:R-:W-:-:S00]  /*0ae0*/  BRA `(.L_x_2) ;  /* 0xfffffffc00fc7947 */ /* 0x000fc0000383ffff */
[----:B------:R-:W-:-:S00]  /*0af0*/  NOP ;  /* 0x0000000000007918 */ /* 0x000fc00000000000 */
        /* <DEDUP_REMOVED lines=8> */
.L_x_3:


//--------------------- .nv.shared._Z15MatrixMulKernelPfS_S_i --------------------------
	.section	.nv.shared._Z15MatrixMulKernelPfS_S_i,"aw",@nobits
	.sectionflags	@""
	.align	4
.nv.shared._Z15MatrixMulKernelPfS_S_i:
	.zero		21024


//--------------------- .nv.shared.reserved.0     --------------------------
	.section	.nv.shared.reserved.0,"aw",@nobits
	.weak		__nv_reservedSMEM_offset_0_alias
	.size		__nv_reservedSMEM_offset_0_alias, 0, 64
	.other		__nv_reservedSMEM_offset_0_alias,@"STO_CUDA_RESERVED_SHARED STV_DEFAULT"
__nv_reservedSMEM_offset_0_alias:
	.zero		0
	.zero		64


//--------------------- .nv.constant0._Z15MatrixMulKernelPfS_S_i --------------------------
	.section	.nv.constant0._Z15MatrixMulKernelPfS_S_i,"a",@progbits
	.sectionflags	@""
	.align	4
.nv.constant0._Z15MatrixMulKernelPfS_S_i:
	.zero		924


//--------------------- SYMBOLS --------------------------

	.type		.nv.reservedSmem.offset0,@object
	.size		.nv.reservedSmem.offset0,0x4
	.type		.nv.reservedSmem.cap,@object
	.size		.nv.reservedSmem.cap,0x4
